//
// Generated by NVIDIA NVVM Compiler
//
// Compiler Build ID: CL-36424714
// Cuda compilation tools, release 13.0, V13.0.88
// Based on NVVM 20.0.0
//

.version 9.0
.target sm_100
.address_size 64

	// .globl	_Z1kPi

.visible .entry _Z1kPi(
	.param .u64 .ptr .align 1 _Z1kPi_param_0
)
{
	.reg .pred 	%p<3>;
	.reg .b32 	%r<5>;
	.reg .b64 	%rd<3>;

	ld.param.u64 	%rd2, [_Z1kPi_param_0];
	cvta.to.global.u64 	%rd1, %rd2;
	mov.u32 	%r1, %tid.x;
	setp.gt.u32 	%p1, %r1, 15;
	@%p1 bra 	$L__BB0_4;
	and.b32  	%r2, %r1, 1;
	setp.eq.b32 	%p2, %r2, 1;
	@%p2 bra 	$L__BB0_3;
	mov.b32 	%r4, 0;
	st.global.u32 	[%rd1], %r4;
	bra.uni 	$L__BB0_4;
$L__BB0_3:
	mov.b32 	%r3, 1;
	st.global.u32 	[%rd1], %r3;
$L__BB0_4:
	ret;

}


// ===== COMPILED SASS (sm_100) =====

	.target	sm_100

	.elftype	@"ET_EXEC"


//--------------------- .note.nv.tkinfo           --------------------------
	.section	.note.nv.tkinfo,"",@"SHT_NOTE"
	.sectionflags	@"SHF_NOTE_NV_TKINFO"
	.tkinfo
        /*0018*/ 	.word	0x00000002
        /*0030*/ 	.string	""
        /*0030*/ 	.string	"ptxas"
        /*0030*/ 	.string	"Cuda compilation tools, release 13.0, V13.0.88"
        /*0030*/ 	.string	"Build cuda_13.0.r13.0/compiler.36424714_0"
        /*0030*/ 	.string	"-arch sm_100 -m 64 "



//--------------------- .note.nv.cuinfo           --------------------------
	.section	.note.nv.cuinfo,"",@"SHT_NOTE"
	.sectionflags	@"SHF_NOTE_NV_CUINFO"
        /*0018*/ 	.short	0x0002
        /*001a*/ 	.short	0x0064
        /*001c*/ 	.short	0x0082
	.zero		2


//--------------------- .nv.info                  --------------------------
	.section	.nv.info,"",@"SHT_CUDA_INFO"
	.align	4


	//----- nvinfo : EIATTR_REGCOUNT
	.align		4
        /*0000*/ 	.byte	0x04, 0x2f
        /*0002*/ 	.short	(.L_1 - .L_0)
	.align		4
.L_0:
        /*0004*/ 	.word	index@(_Z1kPi)
        /*0008*/ 	.word	0x00000008


	//----- nvinfo : EIATTR_FRAME_SIZE
	.align		4
.L_1:
        /*000c*/ 	.byte	0x04, 0x11
        /*000e*/ 	.short	(.L_3 - .L_2)
	.align		4
.L_2:
        /*0010*/ 	.word	index@(_Z1kPi)
        /*0014*/ 	.word	0x00000000


	//----- nvinfo : EIATTR_MIN_STACK_SIZE
	.align		4
.L_3:
        /*0018*/ 	.byte	0x04, 0x12
        /*001a*/ 	.short	(.L_5 - .L_4)
	.align		4
.L_4:
        /*001c*/ 	.word	index@(_Z1kPi)
        /*0020*/ 	.word	0x00000000
.L_5:


//--------------------- .nv.compat                --------------------------
	.section	.nv.compat,"",@"SHT_CUDA_COMPAT_INFO"
	.align	4
        /*0000*/ 	.byte	0x02, 0x09, 0x00, 0x00, 0x02, 0x02, 0x01, 0x00, 0x02, 0x05, 0x05, 0x00, 0x03, 0x07, 0x01, 0x01
        /*0010*/ 	.byte	0x02, 0x03, 0x00, 0x00, 0x02, 0x06, 0x01, 0x00, 0x04, 0x0b, 0x08, 0x00, 0x09, 0x00, 0x00, 0x00
        /*0020*/ 	.byte	0x00, 0x00, 0x00, 0x00


//--------------------- .nv.info._Z1kPi           --------------------------
	.section	.nv.info._Z1kPi,"",@"SHT_CUDA_INFO"
	.sectionflags	@""
	.align	4


	//----- nvinfo : EIATTR_CUDA_API_VERSION
	.align		4
        /*0000*/ 	.byte	0x04, 0x37
        /*0002*/ 	.short	(.L_7 - .L_6)
.L_6:
        /*0004*/ 	.word	0x00000082


	//----- nvinfo : EIATTR_KPARAM_INFO
	.align		4
.L_7:
        /*0008*/ 	.byte	0x04, 0x17
        /*000a*/ 	.short	(.L_9 - .L_8)
.L_8:
        /*000c*/ 	.word	0x00000000
        /*0010*/ 	.short	0x0000
        /*0012*/ 	.short	0x0000
        /*0014*/ 	.byte	0x00, 0xf5, 0x21, 0x00


	//----- nvinfo : EIATTR_SPARSE_MMA_MASK
	.align		4
.L_9:
        /*0018*/ 	.byte	0x03, 0x50
        /*001a*/ 	.short	0x0000


	//----- nvinfo : EIATTR_MAXREG_COUNT
	.align		4
        /*001c*/ 	.byte	0x03, 0x1b
        /*001e*/ 	.short	0x00ff


	//----- nvinfo : EIATTR_MERCURY_ISA_VERSION
	.align		4
        /*0020*/ 	.byte	0x03, 0x5f
        /*0022*/ 	.short	0x0101


	//----- nvinfo : EIATTR_VRC_CTA_INIT_COUNT
	.align		4
        /*0024*/ 	.byte	0x02, 0x4a
	.zero		1
	.zero		1


	//----- nvinfo : EIATTR_EXIT_INSTR_OFFSETS
	.align		4
        /*0028*/ 	.byte	0x04, 0x1c
        /*002a*/ 	.short	(.L_11 - .L_10)


	//   ....[0]....
.L_10:
        /*002c*/ 	.word	0x00000030


	//   ....[1]....
        /*0030*/ 	.word	0x00000090


	//   ....[2]....
        /*0034*/ 	.word	0x000000d0


	//----- nvinfo : EIATTR_CBANK_PARAM_SIZE
	.align		4
.L_11:
        /*0038*/ 	.byte	0x03, 0x19
        /*003a*/ 	.short	0x0008


	//----- nvinfo : EIATTR_PARAM_CBANK
	.align		4
        /*003c*/ 	.byte	0x04, 0x0a
        /*003e*/ 	.short	(.L_13 - .L_12)
	.align		4
.L_12:
        /*0040*/ 	.word	index@(.nv.constant0._Z1kPi)
        /*0044*/ 	.short	0x0380
        /*0046*/ 	.short	0x0008


	//----- nvinfo : EIATTR_SW_WAR
	.align		4
.L_13:
        /*0048*/ 	.byte	0x04, 0x36
        /*004a*/ 	.short	(.L_15 - .L_14)
.L_14:
        /*004c*/ 	.word	0x00000008
.L_15:


//--------------------- .nv.callgraph             --------------------------
	.section	.nv.callgraph,"",@"SHT_CUDA_CALLGRAPH"
	.align	4
	.sectionentsize	8
	.align		4
        /*0000*/ 	.word	0x00000000
	.align		4
        /*0004*/ 	.word	0xffffffff
	.align		4
        /*0008*/ 	.word	0x00000000
	.align		4
        /*000c*/ 	.word	0xfffffffe
	.align		4
        /*0010*/ 	.word	0x00000000
	.align		4
        /*0014*/ 	.word	0xfffffffd
	.align		4
        /*0018*/ 	.word	0x00000000
	.align		4
        /*001c*/ 	.word	0xfffffffc


//--------------------- .text._Z1kPi              --------------------------
	.section	.text._Z1kPi,"ax",@progbits
	.align	128
        .global         _Z1kPi
        .type           _Z1kPi,@function
        .size           _Z1kPi,(.L_x_1 - _Z1kPi)
        .other          _Z1kPi,@"STO_CUDA_ENTRY STV_DEFAULT"
_Z1kPi:
.text._Z1kPi:
[----:B------:R-:W-:Y:S01]  /*0000*/  LDC R1, c[0x0][0x37c] ;  /* 0x0000df00ff017b82 */ /* 0x000fe20000000800 */
[----:B------:R-:W0:Y:S02]  /*0010*/  S2R R0, SR_TID.X ;  /* 0x0000000000007919 */ /* 0x000e240000002100 */
[----:B0-----:R-:W-:-:S13]  /*0020*/  ISETP.GT.U32.AND P0, PT, R0, 0xf, PT ;  /* 0x0000000f0000780c */ /* 0x001fda0003f04070 */
[----:B------:R-:W-:Y:S05]  /*0030*/  @P0 EXIT ;  /* 0x000000000000094d */ /* 0x000fea0003800000 */
[----:B------:R-:W-:Y:S01]  /*0040*/  LOP3.LUT R0, R0, 0x1, RZ, 0xc0, !PT ;  /* 0x0000000100007812 */ /* 0x000fe200078ec0ff */
[----:B------:R-:W0:Y:S03]  /*0050*/  LDCU.64 UR4, c[0x0][0x358] ;  /* 0x00006b00ff0477ac */ /* 0x000e260008000a00 */
[----:B------:R-:W-:-:S13]  /*0060*/  ISETP.NE.U32.AND P0, PT, R0, 0x1, PT ;  /* 0x000000010000780c */ /* 0x000fda0003f05070 */
[----:B------:R-:W0:Y:S02]  /*0070*/  @P0 LDC.64 R2, c[0x0][0x380] ;  /* 0x0000e000ff020b82 */ /* 0x000e240000000a00 */
[----:B0-----:R0:W-:Y:S01]  /*0080*/  @P0 STG.E desc[UR4][R2.64], RZ ;  /* 0x000000ff02000986 */ /* 0x0011e2000c101904 */
[----:B------:R-:W-:Y:S05]  /*0090*/  @P0 EXIT ;  /* 0x000000000000094d */ /* 0x000fea0003800000 */
[----:B0-----:R-:W0:Y:S01]  /*00a0*/  LDC.64 R2, c[0x0][0x380] ;  /* 0x0000e000ff027b82 */ /* 0x001e220000000a00 */
[----:B------:R-:W-:-:S05]  /*00b0*/  IMAD.MOV.U32 R5, RZ, RZ, 0x1 ;  /* 0x00000001ff057424 */ /* 0x000fca00078e00ff */
[----:B0-----:R-:W-:Y:S01]  /*00c0*/  STG.E desc[UR4][R2.64], R5 ;  /* 0x0000000502007986 */ /* 0x001fe2000c101904 */
[----:B------:R-:W-:Y:S05]  /*00d0*/  EXIT ;  /* 0x000000000000794d */ /* 0x000fea0003800000 */
.L_x_0:
[----:B------:R-:W-:-:S00]  /*00e0*/  BRA `(.L_x_0) ;  /* 0xfffffffc00fc7947 */ /* 0x000fc0000383ffff */
[----:B------:R-:W-:-:S00]  /*00f0*/  NOP ;  /* 0x0000000000007918 */ /* 0x000fc00000000000 */
        /* <DEDUP_REMOVED lines=8> */
.L_x_1:


//--------------------- .nv.shared.reserved.0     --------------------------
	.section	.nv.shared.reserved.0,"aw",@nobits
	.weak		__nv_reservedSMEM_offset_0_alias
	.size		__nv_reservedSMEM_offset_0_alias, 0, 64
	.other		__nv_reservedSMEM_offset_0_alias,@"STO_CUDA_RESERVED_SHARED STV_DEFAULT"
__nv_reservedSMEM_offset_0_alias:
	.zero		0
	.zero		64


//--------------------- .nv.constant0._Z1kPi      --------------------------
	.section	.nv.constant0._Z1kPi,"a",@progbits
	.sectionflags	@""
	.align	4
.nv.constant0._Z1kPi:
	.zero		904


//--------------------- SYMBOLS --------------------------

	.type		.nv.reservedSmem.offset0,@object
	.size		.nv.reservedSmem.offset0,0x4
